	.headerflags	@"EF_CUDA_TEXMODE_UNIFIED EF_CUDA_64BIT_ADDRESS EF_CUDA_ACCELERATORS EF_CUDA_SM90 EF_CUDA_VIRTUAL_SM(EF_CUDA_SM90)"
	.elftype	@"ET_EXEC"


//--------------------- .nv.info                  --------------------------
	.section	.nv.info,"",@"SHT_CUDA_INFO"
	.align	4


	//----- nvinfo : EIATTR_REGCOUNT
	.align		4
        /*0000*/ 	.byte	0x04, 0x2f
        /*0002*/ 	.short	(.L_3 - .L_2)
	.align		4
.L_2:
        /*0004*/ 	.word	index@(triton_poi_fused__native_batch_norm_legit_no_training_convolution_8)
        /*0008*/ 	.word	0x00000017


	//----- nvinfo : EIATTR_MIN_STACK_SIZE
	.align		4
.L_3:
        /*000c*/ 	.byte	0x04, 0x12
        /*000e*/ 	.short	(.L_5 - .L_4)
	.align		4
.L_4:
        /*0010*/ 	.word	index@(triton_poi_fused__native_batch_norm_legit_no_training_convolution_8)
        /*0014*/ 	.word	0x00000000


	//----- nvinfo : EIATTR_FRAME_SIZE
	.align		4
.L_5:
        /*0018*/ 	.byte	0x04, 0x11
        /*001a*/ 	.short	(.L_7 - .L_6)
	.align		4
.L_6:
        /*001c*/ 	.word	index@(triton_poi_fused__native_batch_norm_legit_no_training_convolution_8)
        /*0020*/ 	.word	0x00000000


	//----- nvinfo : EIATTR_MIN_STACK_SIZE
	.align		4
.L_7:
        /*0024*/ 	.byte	0x04, 0x12
        /*0026*/ 	.short	(.L_9 - .L_8)
	.align		4
.L_8:
        /*0028*/ 	.word	index@(triton_poi_fused__native_batch_norm_legit_no_training_convolution_8)
        /*002c*/ 	.word	0x00000000
.L_9:


//--------------------- .nv.info.triton_poi_fused__native_batch_norm_legit_no_training_convolution_8 --------------------------
	.section	.nv.info.triton_poi_fused__native_batch_norm_legit_no_training_convolution_8,"",@"SHT_CUDA_INFO"
	.sectionflags	@""
	.align	4


	//----- nvinfo : EIATTR_CUDA_API_VERSION
	.align		4
        /*0000*/ 	.byte	0x04, 0x37
        /*0002*/ 	.short	(.L_11 - .L_10)
.L_10:
        /*0004*/ 	.word	0x0000007c


	//----- nvinfo : EIATTR_KPARAM_INFO
	.align		4
.L_11:
        /*0008*/ 	.byte	0x04, 0x17
        /*000a*/ 	.short	(.L_13 - .L_12)
.L_12:
        /*000c*/ 	.word	0x00000000
        /*0010*/ 	.short	0x0007
        /*0012*/ 	.short	0x0038
        /*0014*/ 	.byte	0x00, 0xf0, 0x11, 0x00


	//----- nvinfo : EIATTR_KPARAM_INFO
	.align		4
.L_13:
        /*0018*/ 	.byte	0x04, 0x17
        /*001a*/ 	.short	(.L_15 - .L_14)
.L_14:
        /*001c*/ 	.word	0x00000000
        /*0020*/ 	.short	0x0006
        /*0022*/ 	.short	0x0030
        /*0024*/ 	.byte	0x00, 0xf4, 0x21, 0x00


	//----- nvinfo : EIATTR_KPARAM_INFO
	.align		4
.L_15:
        /*0028*/ 	.byte	0x04, 0x17
        /*002a*/ 	.short	(.L_17 - .L_16)
.L_16:
        /*002c*/ 	.word	0x00000000
        /*0030*/ 	.short	0x0005
        /*0032*/ 	.short	0x0028
        /*0034*/ 	.byte	0x00, 0xf4, 0x21, 0x00


	//----- nvinfo : EIATTR_KPARAM_INFO
	.align		4
.L_17:
        /*0038*/ 	.byte	0x04, 0x17
        /*003a*/ 	.short	(.L_19 - .L_18)
.L_18:
        /*003c*/ 	.word	0x00000000
        /*0040*/ 	.short	0x0004
        /*0042*/ 	.short	0x0020
        /*0044*/ 	.byte	0x00, 0xf4, 0x21, 0x00


	//----- nvinfo : EIATTR_KPARAM_INFO
	.align		4
.L_19:
        /*0048*/ 	.byte	0x04, 0x17
        /*004a*/ 	.short	(.L_21 - .L_20)
.L_20:
        /*004c*/ 	.word	0x00000000
        /*0050*/ 	.short	0x0003
        /*0052*/ 	.short	0x0018
        /*0054*/ 	.byte	0x00, 0xf4, 0x21, 0x00


	//----- nvinfo : EIATTR_KPARAM_INFO
	.align		4
.L_21:
        /*0058*/ 	.byte	0x04, 0x17
        /*005a*/ 	.short	(.L_23 - .L_22)
.L_22:
        /*005c*/ 	.word	0x00000000
        /*0060*/ 	.short	0x0002
        /*0062*/ 	.short	0x0010
        /*0064*/ 	.byte	0x00, 0xf4, 0x21, 0x00


	//----- nvinfo : EIATTR_KPARAM_INFO
	.align		4
.L_23:
        /*0068*/ 	.byte	0x04, 0x17
        /*006a*/ 	.short	(.L_25 - .L_24)
.L_24:
        /*006c*/ 	.word	0x00000000
        /*0070*/ 	.short	0x0001
        /*0072*/ 	.short	0x0008
        /*0074*/ 	.byte	0x00, 0xf4, 0x21, 0x00


	//----- nvinfo : EIATTR_KPARAM_INFO
	.align		4
.L_25:
        /*0078*/ 	.byte	0x04, 0x17
        /*007a*/ 	.short	(.L_27 - .L_26)
.L_26:
        /*007c*/ 	.word	0x00000000
        /*0080*/ 	.short	0x0000
        /*0082*/ 	.short	0x0000
        /*0084*/ 	.byte	0x00, 0xf4, 0x21, 0x00


	//----- nvinfo : EIATTR_SPARSE_MMA_MASK
	.align		4
.L_27:
        /*0088*/ 	.byte	0x03, 0x50
        /*008a*/ 	.short	0x0000


	//----- nvinfo : EIATTR_MAXREG_COUNT
	.align		4
        /*008c*/ 	.byte	0x03, 0x1b
        /*008e*/ 	.short	0x00ff


	//----- nvinfo : EIATTR_EXIT_INSTR_OFFSETS
	.align		4
        /*0090*/ 	.byte	0x04, 0x1c
        /*0092*/ 	.short	(.L_29 - .L_28)


	//   ....[0]....
.L_28:
        /*0094*/ 	.word	0x00000360


	//   ....[1]....
        /*0098*/ 	.word	0x00000380


	//----- nvinfo : EIATTR_REQNTID
	.align		4
.L_29:
        /*009c*/ 	.byte	0x04, 0x10
        /*009e*/ 	.short	(.L_31 - .L_30)
.L_30:
        /*00a0*/ 	.word	0x00000080
        /*00a4*/ 	.word	0x00000001
        /*00a8*/ 	.word	0x00000001


	//----- nvinfo : EIATTR_CBANK_PARAM_SIZE
	.align		4
.L_31:
        /*00ac*/ 	.byte	0x03, 0x19
        /*00ae*/ 	.short	0x003c


	//----- nvinfo : EIATTR_PARAM_CBANK
	.align		4
        /*00b0*/ 	.byte	0x04, 0x0a
        /*00b2*/ 	.short	(.L_33 - .L_32)
	.align		4
.L_32:
        /*00b4*/ 	.word	index@(.nv.constant0.triton_poi_fused__native_batch_norm_legit_no_training_convolution_8)
        /*00b8*/ 	.short	0x0210
        /*00ba*/ 	.short	0x003c


	//----- nvinfo : EIATTR_SW_WAR
	.align		4
.L_33:
        /*00bc*/ 	.byte	0x04, 0x36
        /*00be*/ 	.short	(.L_35 - .L_34)
.L_34:
        /*00c0*/ 	.word	0x00000008
.L_35:


//--------------------- .nv.callgraph             --------------------------
	.section	.nv.callgraph,"",@"SHT_CUDA_CALLGRAPH"
	.align	4
	.sectionentsize	8
	.align		4
        /*0000*/ 	.word	0x00000000
	.align		4
        /*0004*/ 	.word	0xffffffff
	.align		4
        /*0008*/ 	.word	0x00000000
	.align		4
        /*000c*/ 	.word	0xfffffffe
	.align		4
        /*0010*/ 	.word	0x00000000
	.align		4
        /*0014*/ 	.word	0xfffffffd
	.align		4
        /*0018*/ 	.word	0x00000000
	.align		4
        /*001c*/ 	.word	0xfffffffc


//--------------------- .nv.constant4             --------------------------
	.section	.nv.constant4,"a",@progbits
	.align	8
	.align		8
.nv.constant4:
        /*0000*/ 	.dword	_$_str
	.align		8
        /*0008*/ 	.dword	_$_str_$_2


//--------------------- .text.triton_poi_fused__native_batch_norm_legit_no_training_convolution_8 --------------------------
	.section	.text.triton_poi_fused__native_batch_norm_legit_no_training_convolution_8,"ax",@progbits
	.align	128
        .global         triton_poi_fused__native_batch_norm_legit_no_training_convolution_8
        .type           triton_poi_fused__native_batch_norm_legit_no_training_convolution_8,@function
        .size           triton_poi_fused__native_batch_norm_legit_no_training_convolution_8,(.L_x_1 - triton_poi_fused__native_batch_norm_legit_no_training_convolution_8)
        .other          triton_poi_fused__native_batch_norm_legit_no_training_convolution_8,@"STO_CUDA_ENTRY STV_DEFAULT"
triton_poi_fused__native_batch_norm_legit_no_training_convolution_8:
.text.triton_poi_fused__native_batch_norm_legit_no_training_convolution_8:
[----:B------:R-:W0:Y:S01]  /*0000*/  LDC R1, c[0x0][0x28] ;  /* 0x00000a00ff017b82 */ /* 0x000e220000000800 */
[----:B------:R-:W1:Y:S07]  /*0010*/  S2R R0, SR_TID.X ;  /* 0x0000000000007919 */ /* 0x000e6e0000002100 */
[----:B------:R-:W2:Y:S01]  /*0020*/  LDC.64 R12, c[0x0][0x228] ;  /* 0x00008a00ff0c7b82 */ /* 0x000ea20000000a00 */
[----:B------:R-:W-:Y:S01]  /*0030*/  ULDC.64 UR4, c[0x0][0x208] ;  /* 0x0000820000047ab9 */ /* 0x000fe20000000a00 */
[----:B------:R-:W3:Y:S06]  /*0040*/  S2R R3, SR_CTAID.X ;  /* 0x0000000000037919 */ /* 0x000eec0000002500 */
[----:B------:R-:W4:Y:S08]  /*0050*/  LDC.64 R10, c[0x0][0x218] ;  /* 0x00008600ff0a7b82 */ /* 0x000f300000000a00 */
[----:B------:R-:W5:Y:S08]  /*0060*/  LDC.64 R14, c[0x0][0x220] ;  /* 0x00008800ff0e7b82 */ /* 0x000f700000000a00 */
[----:B------:R-:W4:Y:S01]  /*0070*/  LDC.64 R16, c[0x0][0x230] ;  /* 0x00008c00ff107b82 */ /* 0x000f220000000a00 */
[----:B-1----:R-:W-:-:S07]  /*0080*/  LOP3.LUT R0, R0, 0x7f, RZ, 0xc0, !PT ;  /* 0x0000007f00007812 */ /* 0x002fce00078ec0ff */
[----:B------:R-:W1:Y:S01]  /*0090*/  LDC.64 R6, c[0x0][0x238] ;  /* 0x00008e00ff067b82 */ /* 0x000e620000000a00 */
[----:B---3--:R-:W-:Y:S02]  /*00a0*/  SHF.R.S32.HI R2, RZ, 0x18, R3 ;  /* 0x00000018ff027819 */ /* 0x008fe40000011403 */
[----:B------:R-:W-:Y:S02]  /*00b0*/  LEA R0, R3, R0, 0x7 ;  /* 0x0000000003007211 */ /* 0x000fe400078e38ff */
[----:B------:R-:W-:Y:S02]  /*00c0*/  SGXT R3, R2, 0x1 ;  /* 0x000000010203781a */ /* 0x000fe40000000200 */
[----:B------:R-:W-:Y:S02]  /*00d0*/  ISETP.GE.AND P2, PT, R0, 0x180, PT ;  /* 0x000001800000780c */ /* 0x000fe40003f46270 */
[----:B------:R-:W-:-:S04]  /*00e0*/  LEA.HI R3, R3, R0, RZ, 0x2 ;  /* 0x0000000003037211 */ /* 0x000fc800078f10ff */
[----:B------:R-:W-:-:S05]  /*00f0*/  SHF.R.S32.HI R3, RZ, 0x2, R3 ;  /* 0x00000002ff037819 */ /* 0x000fca0000011403 */
[----:B------:R-:W-:-:S05]  /*0100*/  IMAD.HI R2, R3, 0x2aaaaaab, RZ ;  /* 0x2aaaaaab03027827 */ /* 0x000fca00078e02ff */
[----:B------:R-:W-:-:S04]  /*0110*/  SHF.R.U32.HI R5, RZ, 0x1f, R2 ;  /* 0x0000001fff057819 */ /* 0x000fc80000011602 */
[----:B------:R-:W-:Y:S02]  /*0120*/  LEA.HI R2, R2, R5, RZ, 0x1e ;  /* 0x0000000502027211 */ /* 0x000fe400078ff0ff */
[----:B------:R-:W-:-:S03]  /*0130*/  CS2R R4, SRZ ;  /* 0x0000000000047805 */ /* 0x000fc6000001ff00 */
[----:B------:R-:W-:Y:S02]  /*0140*/  IMAD R19, R2, -0x18, R3 ;  /* 0xffffffe802137824 */ /* 0x000fe400078e0203 */
[----:B------:R-:W3:Y:S02]  /*0150*/  LDC.64 R2, c[0x0][0x210] ;  /* 0x00008400ff027b82 */ /* 0x000ee40000000a00 */
[----:B--2---:R-:W-:-:S05]  /*0160*/  IMAD.WIDE R12, R19, 0x4, R12 ;  /* 0x00000004130c7825 */ /* 0x004fca00078e020c */
[----:B------:R5:W2:Y:S01]  /*0170*/  @!P2 LDG.E.EL R4, desc[UR4][R12.64] ;  /* 0x000000040c04a981 */ /* 0x000aa2000c2e1900 */
[----:B------:R-:W-:Y:S01]  /*0180*/  CS2R R8, SRZ ;  /* 0x0000000000087805 */ /* 0x000fe2000001ff00 */
[----:B----4-:R-:W-:-:S05]  /*0190*/  IMAD.WIDE R10, R19, 0x4, R10 ;  /* 0x00000004130a7825 */ /* 0x010fca00078e020a */
[----:B------:R4:W2:Y:S01]  /*01a0*/  @!P2 LDG.E.EL R5, desc[UR4][R10.64] ;  /* 0x000000040a05a981 */ /* 0x0008a2000c2e1900 */
[----:B-----5:R-:W-:-:S04]  /*01b0*/  IMAD.WIDE R12, R19, 0x4, R14 ;  /* 0x00000004130c7825 */ /* 0x020fc800078e020e */
[----:B---3--:R-:W-:Y:S01]  /*01c0*/  IMAD.WIDE R2, R0, 0x4, R2 ;  /* 0x0000000400027825 */ /* 0x008fe200078e0202 */
[----:B------:R-:W3:Y:S04]  /*01d0*/  @!P2 LDG.E.EL R9, desc[UR4][R12.64] ;  /* 0x000000040c09a981 */ /* 0x000ee8000c2e1900 */
[----:B------:R-:W5:Y:S01]  /*01e0*/  @!P2 LDG.E R8, desc[UR4][R2.64] ;  /* 0x000000040208a981 */ /* 0x000f62000c1e1900 */
[----:B0-----:R-:W-:-:S04]  /*01f0*/  IMAD.WIDE R14, R19, 0x4, R16 ;  /* 0x00000004130e7825 */ /* 0x001fc800078e0210 */
[----:B-1----:R-:W-:Y:S01]  /*0200*/  IMAD.WIDE R16, R19, 0x4, R6 ;  /* 0x0000000413107825 */ /* 0x002fe200078e0206 */
[----:B------:R-:W-:Y:S01]  /*0210*/  CS2R R18, SRZ ;  /* 0x0000000000127805 */ /* 0x000fe2000001ff00 */
[----:B----4-:R-:W-:Y:S01]  /*0220*/  HFMA2.MMA R11, -RZ, RZ, 1.625, 0 ;  /* 0x3e800000ff0b7435 */ /* 0x010fe200000001ff */
[----:B------:R-:W0:Y:S04]  /*0230*/  LDC.64 R6, c[0x0][0x240] ;  /* 0x00009000ff067b82 */ /* 0x000e280000000a00 */
[----:B------:R-:W4:Y:S04]  /*0240*/  @!P2 LDG.E.EL R18, desc[UR4][R14.64] ;  /* 0x000000040e12a981 */ /* 0x000f28000c2e1900 */
[----:B------:R-:W4:Y:S01]  /*0250*/  @!P2 LDG.E.EL R19, desc[UR4][R16.64] ;  /* 0x000000041013a981 */ /* 0x000f22000c2e1900 */
[----:B0-----:R-:W-:-:S04]  /*0260*/  IMAD.WIDE R6, R0, 0x4, R6 ;  /* 0x0000000400067825 */ /* 0x001fc800078e0206 */
[----:B--2---:R-:W-:-:S04]  /*0270*/  FADD R4, R4, 9.9999997473787516356e-06 ;  /* 0x3727c5ac04047421 */ /* 0x004fc80000000000 */
[----:B------:R-:W0:Y:S02]  /*0280*/  MUFU.SQRT R20, R4 ;  /* 0x0000000400147308 */ /* 0x000e240000002000 */
[C---:B0-----:R-:W-:Y:S02]  /*0290*/  FSETP.GT.AND P0, PT, R20.reuse, 8.50705917302346158658e+37, PT ;  /* 0x7e8000001400780b */ /* 0x041fe40003f04000 */
[----:B------:R-:W-:-:S11]  /*02a0*/  FSETP.GEU.AND P1, PT, R20, 1.175494350822287508e-38, PT ;  /* 0x008000001400780b */ /* 0x000fd60003f2e000 */
[----:B------:R-:W-:-:S04]  /*02b0*/  @P0 FMUL R20, R20, 0.25 ;  /* 0x3e80000014140820 */ /* 0x000fc80000400000 */
[----:B------:R-:W-:-:S06]  /*02c0*/  @!P1 FMUL R20, R20, 16777216 ;  /* 0x4b80000014149820 */ /* 0x000fcc0000400000 */
[----:B------:R-:W0:Y:S01]  /*02d0*/  MUFU.RCP R20, R20 ;  /* 0x0000001400147308 */ /* 0x000e220000001000 */
[----:B------:R-:W-:Y:S01]  /*02e0*/  FSEL R11, R11, 1, P0 ;  /* 0x3f8000000b0b7808 */ /* 0x000fe20000000000 */
[----:B-----5:R-:W-:-:S04]  /*02f0*/  FADD R5, R5, R8 ;  /* 0x0000000805057221 */ /* 0x020fc80000000000 */
[----:B------:R-:W-:Y:S01]  /*0300*/  @!P1 FMUL R11, R11, 16777216 ;  /* 0x4b8000000b0b9820 */ /* 0x000fe20000400000 */
[----:B---3--:R-:W-:Y:S01]  /*0310*/  FADD R9, R5, -R9 ;  /* 0x8000000905097221 */ /* 0x008fe20000000000 */
[----:B------:R1:W-:Y:S02]  /*0320*/  @!P2 STG.E desc[UR4][R2.64], R5 ;  /* 0x000000050200a986 */ /* 0x0003e4000c101904 */
[----:B0-----:R-:W-:-:S04]  /*0330*/  FMUL R4, R20, R11 ;  /* 0x0000000b14047220 */ /* 0x001fc80000400000 */
[----:B------:R-:W-:-:S04]  /*0340*/  FMUL R4, R9, R4 ;  /* 0x0000000409047220 */ /* 0x000fc80000400000 */
[----:B----4-:R-:W-:Y:S01]  /*0350*/  FFMA R19, R4, R18, R19 ;  /* 0x0000001204137223 */ /* 0x010fe20000000013 */
[----:B-1----:R-:W-:Y:S06]  /*0360*/  @P2 EXIT ;  /* 0x000000000000294d */ /* 0x002fec0003800000 */
[----:B------:R-:W-:Y:S01]  /*0370*/  STG.E desc[UR4][R6.64], R19 ;  /* 0x0000001306007986 */ /* 0x000fe2000c101904 */
[----:B------:R-:W-:Y:S05]  /*0380*/  EXIT ;  /* 0x000000000000794d */ /* 0x000fea0003800000 */
.L_x_0:
[----:B------:R-:W-:-:S00]  /*0390*/  BRA `(.L_x_0) ;  /* 0xfffffffc00fc7947 */ /* 0x000fc0000383ffff */
[----:B------:R-:W-:-:S00]  /*03a0*/  NOP ;  /* 0x0000000000007918 */ /* 0x000fc00000000000 */
        /* <DEDUP_REMOVED lines=13> */
.L_x_1:


//--------------------- .nv.global.init           --------------------------
	.section	.nv.global.init,"aw",@progbits
.nv.global.init:
	.type		_$_str,@object
	.size		_$_str,(_$_str_$_2 - _$_str)
_$_str:
        /*0000*/ 	.byte	0x5f, 0x5f, 0x43, 0x55, 0x44, 0x41, 0x5f, 0x46, 0x54, 0x5a, 0x00
	.type		_$_str_$_2,@object
	.size		_$_str_$_2,(.L_1 - _$_str_$_2)
_$_str_$_2:
        /*000b*/ 	.byte	0x5f, 0x5f, 0x43, 0x55, 0x44, 0x41, 0x5f, 0x50, 0x52, 0x45, 0x43, 0x5f, 0x53, 0x51, 0x52, 0x54
        /*001b*/ 	.byte	0x00
.L_1:


//--------------------- .nv.constant0.triton_poi_fused__native_batch_norm_legit_no_training_convolution_8 --------------------------
	.section	.nv.constant0.triton_poi_fused__native_batch_norm_legit_no_training_convolution_8,"a",@progbits
	.sectionflags	@""
	.align	4
.nv.constant0.triton_poi_fused__native_batch_norm_legit_no_training_convolution_8:
	.zero		588
